//
// Generated by NVIDIA NVVM Compiler
//
// Compiler Build ID: CL-36424714
// Cuda compilation tools, release 13.0, V13.0.88
// Based on NVVM 20.0.0
//

.version 9.0
.target sm_100
.address_size 64

	// .globl	conv2d_kernel
// _ZZ13conv2d_kernelE27pad_temp_reindex_pad_shared has been demoted
// _ZZ13conv2d_kernelE20B_reindex_pad_shared has been demoted

.visible .entry conv2d_kernel(
	.param .u64 .ptr .align 1 conv2d_kernel_param_0,
	.param .u64 .ptr .align 1 conv2d_kernel_param_1,
	.param .u64 .ptr .align 1 conv2d_kernel_param_2
)
.maxntid 128
{
	.reg .pred 	%p<23>;
	.reg .b16 	%rs<12>;
	.reg .b32 	%r<61>;
	.reg .b32 	%f<72>;
	.reg .b64 	%rd<15>;
	// demoted variable
	.shared .align 4 .b8 _ZZ13conv2d_kernelE27pad_temp_reindex_pad_shared[2304];
	// demoted variable
	.shared .align 4 .b8 _ZZ13conv2d_kernelE20B_reindex_pad_shared[4608];
	ld.param.u64 	%rd6, [conv2d_kernel_param_0];
	ld.param.u64 	%rd4, [conv2d_kernel_param_1];
	ld.param.u64 	%rd5, [conv2d_kernel_param_2];
	cvta.to.global.u64 	%rd1, %rd6;
	bar.sync 	0;
	mov.u32 	%r18, %ctaid.x;
	shl.b32 	%r1, %r18, 5;
	mov.u32 	%r2, %tid.y;
	shl.b32 	%r3, %r2, 1;
	add.s32 	%r4, %r1, %r3;
	mov.u32 	%r5, %tid.x;
	shr.u32 	%r6, %r5, 2;
	add.s32 	%r19, %r4, %r6;
	setp.lt.u32 	%p2, %r19, 49;
	and.b32  	%r20, %r5, 3;
	setp.eq.s32 	%p3, %r20, 0;
	and.pred  	%p1, %p3, %p2;
	cvt.u16.u32 	%rs1, %r19;
	mul.lo.s16 	%rs2, %rs1, 37;
	shr.u16 	%rs3, %rs2, 8;
	sub.s16 	%rs4, %rs1, %rs3;
	and.b16  	%rs5, %rs4, 254;
	shr.u16 	%rs6, %rs5, 1;
	add.s16 	%rs7, %rs6, %rs3;
	and.b16  	%rs8, %rs7, 252;
	shr.u16 	%rs9, %rs8, 2;
	mul.lo.s16 	%rs10, %rs9, 7;
	sub.s16 	%rs11, %rs1, %rs10;
	cvt.u32.u16 	%r21, %rs11;
	and.b32  	%r22, %r21, 255;
	mul.lo.s32 	%r23, %r2, 36;
	mad.lo.s32 	%r24, %r6, 18, %r23;
	shl.b32 	%r7, %r5, 2;
	mul.wide.u16 	%r25, %rs9, 8;
	or.b32  	%r8, %r25, %r22;
	shl.b32 	%r26, %r24, 2;
	mov.u32 	%r27, _ZZ13conv2d_kernelE27pad_temp_reindex_pad_shared;
	add.s32 	%r9, %r27, %r26;
	shl.b32 	%r28, %r5, 4;
	and.b32  	%r29, %r28, 48;
	add.s32 	%r10, %r9, %r29;
	not.pred 	%p4, %p1;
	@%p4 bra 	$L__BB0_2;
	mul.wide.u32 	%rd7, %r8, 4;
	add.s64 	%rd8, %rd1, %rd7;
	ld.global.nc.f32 	%f30, [%rd8];
	st.shared.f32 	[%r9], %f30;
	ld.global.nc.f32 	%f58, [%rd8+4];
	bra.uni 	$L__BB0_3;
$L__BB0_2:
	mov.b32 	%r30, 0;
	st.shared.u32 	[%r10], %r30;
	mov.f32 	%f58, 0f00000000;
$L__BB0_3:
	st.shared.f32 	[%r10+4], %f58;
	@%p4 bra 	$L__BB0_5;
	add.s32 	%r32, %r8, 8;
	mul.wide.u32 	%rd9, %r32, 4;
	add.s64 	%rd10, %rd1, %rd9;
	ld.global.nc.f32 	%f32, [%rd10];
	st.shared.f32 	[%r9+8], %f32;
	ld.global.nc.f32 	%f59, [%rd10+4];
	bra.uni 	$L__BB0_6;
$L__BB0_5:
	mov.b32 	%r31, 0;
	st.shared.u32 	[%r10+8], %r31;
	mov.f32 	%f59, 0f00000000;
$L__BB0_6:
	st.shared.f32 	[%r10+12], %f59;
	shl.b32 	%r33, %r5, 1;
	shl.b32 	%r34, %r2, 4;
	and.b32  	%r35, %r5, 1;
	shl.b32 	%r36, %r5, 3;
	and.b32  	%r37, %r36, 8;
	or.b32  	%r38, %r37, %r34;
	and.b32  	%r39, %r33, 252;
	add.s32 	%r40, %r38, %r39;
	or.b32  	%r41, %r6, %r35;
	or.b32  	%r11, %r41, %r3;
	setp.ne.s32 	%p6, %r11, 0;
	cvta.to.global.u64 	%rd11, %rd4;
	mul.wide.u32 	%rd12, %r40, 4;
	add.s64 	%rd2, %rd11, %rd12;
	mov.f32 	%f60, 0f00000000;
	@%p6 bra 	$L__BB0_8;
	ld.global.nc.f32 	%f60, [%rd2];
$L__BB0_8:
	setp.ne.s32 	%p7, %r11, 0;
	shr.u32 	%r44, %r5, 1;
	mul.lo.s32 	%r45, %r2, 72;
	mad.lo.s32 	%r46, %r44, 18, %r45;
	add.s32 	%r47, %r46, %r37;
	shl.b32 	%r48, %r47, 2;
	mov.u32 	%r49, _ZZ13conv2d_kernelE20B_reindex_pad_shared;
	add.s32 	%r12, %r49, %r48;
	st.shared.f32 	[%r12], %f60;
	mov.f32 	%f61, 0f00000000;
	@%p7 bra 	$L__BB0_10;
	ld.global.nc.f32 	%f61, [%rd2+4];
$L__BB0_10:
	setp.ne.s32 	%p8, %r11, 0;
	st.shared.f32 	[%r12+4], %f61;
	mov.f32 	%f62, 0f00000000;
	@%p8 bra 	$L__BB0_12;
	ld.global.nc.f32 	%f62, [%rd2+8];
$L__BB0_12:
	setp.ne.s32 	%p9, %r11, 0;
	st.shared.f32 	[%r12+8], %f62;
	mov.f32 	%f63, 0f00000000;
	@%p9 bra 	$L__BB0_14;
	ld.global.nc.f32 	%f63, [%rd2+12];
$L__BB0_14:
	st.shared.f32 	[%r12+12], %f63;
	mov.b32 	%r51, 0;
	st.shared.u32 	[%r12+16], %r51;
	st.shared.u32 	[%r12+20], %r51;
	st.shared.u32 	[%r12+24], %r51;
	st.shared.u32 	[%r12+28], %r51;
	bar.sync 	0;
	mad.lo.s32 	%r53, %r2, 288, %r49;
	add.s32 	%r13, %r53, 76;
	mad.lo.s32 	%r14, %r5, 288, %r27;
	mov.f32 	%f64, 0f00000000;
	mov.b32 	%r60, 144;
	mov.f32 	%f65, %f64;
	mov.f32 	%f66, %f64;
	mov.f32 	%f67, %f64;
	mov.f32 	%f68, %f64;
	mov.f32 	%f69, %f64;
	mov.f32 	%f70, %f64;
	mov.f32 	%f71, %f64;
$L__BB0_15:
	add.s32 	%r55, %r13, %r60;
	ld.shared.f32 	%f38, [%r55+-220];
	add.s32 	%r56, %r14, %r60;
	ld.shared.f32 	%f39, [%r56+-144];
	fma.rn.f32 	%f40, %f39, %f38, %f71;
	ld.shared.f32 	%f41, [%r56+-72];
	fma.rn.f32 	%f42, %f41, %f38, %f69;
	ld.shared.f32 	%f43, [%r56];
	fma.rn.f32 	%f44, %f43, %f38, %f67;
	ld.shared.f32 	%f45, [%r56+72];
	fma.rn.f32 	%f46, %f45, %f38, %f65;
	ld.shared.f32 	%f47, [%r55+-148];
	fma.rn.f32 	%f48, %f39, %f47, %f70;
	fma.rn.f32 	%f49, %f41, %f47, %f68;
	fma.rn.f32 	%f50, %f43, %f47, %f66;
	fma.rn.f32 	%f51, %f45, %f47, %f64;
	ld.shared.f32 	%f52, [%r55+-216];
	ld.shared.f32 	%f53, [%r56+-140];
	fma.rn.f32 	%f71, %f53, %f52, %f40;
	ld.shared.f32 	%f54, [%r56+-68];
	fma.rn.f32 	%f69, %f54, %f52, %f42;
	ld.shared.f32 	%f55, [%r56+4];
	fma.rn.f32 	%f67, %f55, %f52, %f44;
	ld.shared.f32 	%f56, [%r56+76];
	fma.rn.f32 	%f65, %f56, %f52, %f46;
	ld.shared.f32 	%f57, [%r55+-144];
	fma.rn.f32 	%f70, %f53, %f57, %f48;
	fma.rn.f32 	%f68, %f54, %f57, %f49;
	fma.rn.f32 	%f66, %f55, %f57, %f50;
	fma.rn.f32 	%f64, %f56, %f57, %f51;
	add.s32 	%r60, %r60, 8;
	setp.ne.s32 	%p10, %r60, 208;
	@%p10 bra 	$L__BB0_15;
	add.s32 	%r57, %r1, %r7;
	mad.lo.s32 	%r58, %r2, 194, %r4;
	add.s32 	%r59, %r58, %r7;
	setp.gt.u32 	%p11, %r57, 48;
	setp.ne.s32 	%p12, %r2, 0;
	or.pred  	%p13, %p12, %p11;
	cvta.to.global.u64 	%rd13, %rd5;
	mul.wide.u32 	%rd14, %r59, 4;
	add.s64 	%rd3, %rd13, %rd14;
	@%p13 bra 	$L__BB0_18;
	st.global.f32 	[%rd3], %f71;
	st.global.f32 	[%rd3+196], %f70;
$L__BB0_18:
	setp.ne.s32 	%p14, %r2, 0;
	setp.gt.u32 	%p15, %r57, 47;
	or.pred  	%p16, %p14, %p15;
	@%p16 bra 	$L__BB0_20;
	st.global.f32 	[%rd3+4], %f69;
	st.global.f32 	[%rd3+200], %f68;
$L__BB0_20:
	setp.ne.s32 	%p17, %r2, 0;
	setp.gt.u32 	%p18, %r57, 46;
	or.pred  	%p19, %p17, %p18;
	@%p19 bra 	$L__BB0_22;
	st.global.f32 	[%rd3+8], %f67;
	st.global.f32 	[%rd3+204], %f66;
$L__BB0_22:
	setp.ne.s32 	%p20, %r2, 0;
	setp.gt.u32 	%p21, %r57, 45;
	or.pred  	%p22, %p20, %p21;
	@%p22 bra 	$L__BB0_24;
	st.global.f32 	[%rd3+12], %f65;
	st.global.f32 	[%rd3+208], %f64;
$L__BB0_24:
	ret;

}


// ===== COMPILED SASS (sm_100) =====

	.target	sm_100

	.elftype	@"ET_EXEC"


//--------------------- .note.nv.tkinfo           --------------------------
	.section	.note.nv.tkinfo,"",@"SHT_NOTE"
	.sectionflags	@"SHF_NOTE_NV_TKINFO"
	.tkinfo
        /*0018*/ 	.word	0x00000002
        /*0030*/ 	.string	""
        /*0030*/ 	.string	"ptxas"
        /*0030*/ 	.string	"Cuda compilation tools, release 13.0, V13.0.88"
        /*0030*/ 	.string	"Build cuda_13.0.r13.0/compiler.36424714_0"
        /*0030*/ 	.string	"-arch sm_100 -m 64 "



//--------------------- .note.nv.cuinfo           --------------------------
	.section	.note.nv.cuinfo,"",@"SHT_NOTE"
	.sectionflags	@"SHF_NOTE_NV_CUINFO"
        /*0018*/ 	.short	0x0002
        /*001a*/ 	.short	0x0064
        /*001c*/ 	.short	0x0082
	.zero		2


//--------------------- .nv.info                  --------------------------
	.section	.nv.info,"",@"SHT_CUDA_INFO"
	.align	4


	//----- nvinfo : EIATTR_REGCOUNT
	.align		4
        /*0000*/ 	.byte	0x04, 0x2f
        /*0002*/ 	.short	(.L_1 - .L_0)
	.align		4
.L_0:
        /*0004*/ 	.word	index@(conv2d_kernel)
        /*0008*/ 	.word	0x00000028


	//----- nvinfo : EIATTR_FRAME_SIZE
	.align		4
.L_1:
        /*000c*/ 	.byte	0x04, 0x11
        /*000e*/ 	.short	(.L_3 - .L_2)
	.align		4
.L_2:
        /*0010*/ 	.word	index@(conv2d_kernel)
        /*0014*/ 	.word	0x00000000


	//----- nvinfo : EIATTR_MIN_STACK_SIZE
	.align		4
.L_3:
        /*0018*/ 	.byte	0x04, 0x12
        /*001a*/ 	.short	(.L_5 - .L_4)
	.align		4
.L_4:
        /*001c*/ 	.word	index@(conv2d_kernel)
        /*0020*/ 	.word	0x00000000
.L_5:


//--------------------- .nv.compat                --------------------------
	.section	.nv.compat,"",@"SHT_CUDA_COMPAT_INFO"
	.align	4
        /*0000*/ 	.byte	0x02, 0x09, 0x00, 0x00, 0x02, 0x02, 0x01, 0x00, 0x02, 0x05, 0x05, 0x00, 0x03, 0x07, 0x01, 0x01
        /*0010*/ 	.byte	0x02, 0x03, 0x00, 0x00, 0x02, 0x06, 0x01, 0x00, 0x04, 0x0b, 0x08, 0x00, 0x09, 0x00, 0x00, 0x00
        /*0020*/ 	.byte	0x00, 0x00, 0x00, 0x00


//--------------------- .nv.info.conv2d_kernel    --------------------------
	.section	.nv.info.conv2d_kernel,"",@"SHT_CUDA_INFO"
	.sectionflags	@""
	.align	4


	//----- nvinfo : EIATTR_CUDA_API_VERSION
	.align		4
        /*0000*/ 	.byte	0x04, 0x37
        /*0002*/ 	.short	(.L_7 - .L_6)
.L_6:
        /*0004*/ 	.word	0x00000082


	//----- nvinfo : EIATTR_KPARAM_INFO
	.align		4
.L_7:
        /*0008*/ 	.byte	0x04, 0x17
        /*000a*/ 	.short	(.L_9 - .L_8)
.L_8:
        /*000c*/ 	.word	0x00000000
        /*0010*/ 	.short	0x0002
        /*0012*/ 	.short	0x0010
        /*0014*/ 	.byte	0x00, 0xf5, 0x21, 0x00


	//----- nvinfo : EIATTR_KPARAM_INFO
	.align		4
.L_9:
        /*0018*/ 	.byte	0x04, 0x17
        /*001a*/ 	.short	(.L_11 - .L_10)
.L_10:
        /*001c*/ 	.word	0x00000000
        /*0020*/ 	.short	0x0001
        /*0022*/ 	.short	0x0008
        /*0024*/ 	.byte	0x00, 0xf5, 0x21, 0x00


	//----- nvinfo : EIATTR_KPARAM_INFO
	.align		4
.L_11:
        /*0028*/ 	.byte	0x04, 0x17
        /*002a*/ 	.short	(.L_13 - .L_12)
.L_12:
        /*002c*/ 	.word	0x00000000
        /*0030*/ 	.short	0x0000
        /*0032*/ 	.short	0x0000
        /*0034*/ 	.byte	0x00, 0xf5, 0x21, 0x00


	//----- nvinfo : EIATTR_SPARSE_MMA_MASK
	.align		4
.L_13:
        /*0038*/ 	.byte	0x03, 0x50
        /*003a*/ 	.short	0x0000


	//----- nvinfo : EIATTR_MAXREG_COUNT
	.align		4
        /*003c*/ 	.byte	0x03, 0x1b
        /*003e*/ 	.short	0x00ff


	//----- nvinfo : EIATTR_NUM_BARRIERS
	.align		4
        /*0040*/ 	.byte	0x02, 0x4c
        /*0042*/ 	.byte	0x01
	.zero		1


	//----- nvinfo : EIATTR_MERCURY_ISA_VERSION
	.align		4
        /*0044*/ 	.byte	0x03, 0x5f
        /*0046*/ 	.short	0x0101


	//----- nvinfo : EIATTR_VRC_CTA_INIT_COUNT
	.align		4
        /*0048*/ 	.byte	0x02, 0x4a
	.zero		1
	.zero		1


	//----- nvinfo : EIATTR_EXIT_INSTR_OFFSETS
	.align		4
        /*004c*/ 	.byte	0x04, 0x1c
        /*004e*/ 	.short	(.L_15 - .L_14)


	//   ....[0]....
.L_14:
        /*0050*/ 	.word	0x00001110


	//   ....[1]....
        /*0054*/ 	.word	0x00001140


	//----- nvinfo : EIATTR_MAX_THREADS
	.align		4
.L_15:
        /*0058*/ 	.byte	0x04, 0x05
        /*005a*/ 	.short	(.L_17 - .L_16)
.L_16:
        /*005c*/ 	.word	0x00000080
        /*0060*/ 	.word	0x00000001
        /*0064*/ 	.word	0x00000001


	//----- nvinfo : EIATTR_CBANK_PARAM_SIZE
	.align		4
.L_17:
        /*0068*/ 	.byte	0x03, 0x19
        /*006a*/ 	.short	0x0018


	//----- nvinfo : EIATTR_PARAM_CBANK
	.align		4
        /*006c*/ 	.byte	0x04, 0x0a
        /*006e*/ 	.short	(.L_19 - .L_18)
	.align		4
.L_18:
        /*0070*/ 	.word	index@(.nv.constant0.conv2d_kernel)
        /*0074*/ 	.short	0x0380
        /*0076*/ 	.short	0x0018


	//----- nvinfo : EIATTR_SW_WAR
	.align		4
.L_19:
        /*0078*/ 	.byte	0x04, 0x36
        /*007a*/ 	.short	(.L_21 - .L_20)
.L_20:
        /*007c*/ 	.word	0x00000008
.L_21:


//--------------------- .nv.callgraph             --------------------------
	.section	.nv.callgraph,"",@"SHT_CUDA_CALLGRAPH"
	.align	4
	.sectionentsize	8
	.align		4
        /*0000*/ 	.word	0x00000000
	.align		4
        /*0004*/ 	.word	0xffffffff
	.align		4
        /*0008*/ 	.word	0x00000000
	.align		4
        /*000c*/ 	.word	0xfffffffe
	.align		4
        /*0010*/ 	.word	0x00000000
	.align		4
        /*0014*/ 	.word	0xfffffffd
	.align		4
        /*0018*/ 	.word	0x00000000
	.align		4
        /*001c*/ 	.word	0xfffffffc


//--------------------- .text.conv2d_kernel       --------------------------
	.section	.text.conv2d_kernel,"ax",@progbits
	.align	128
        .global         conv2d_kernel
        .type           conv2d_kernel,@function
        .size           conv2d_kernel,(.L_x_1 - conv2d_kernel)
        .other          conv2d_kernel,@"STO_CUDA_ENTRY STV_DEFAULT"
conv2d_kernel:
.text.conv2d_kernel:
[----:B------:R-:W-:Y:S01]  /*0000*/  LDC R1, c[0x0][0x37c] ;  /* 0x0000df00ff017b82 */ /* 0x000fe20000000800 */
[----:B------:R-:W0:Y:S01]  /*0010*/  S2R R0, SR_TID.Y ;  /* 0x0000000000007919 */ /* 0x000e220000002200 */
[----:B------:R-:W1:Y:S01]  /*0020*/  LDCU.64 UR4, c[0x0][0x358] ;  /* 0x00006b00ff0477ac */ /* 0x000e620008000a00 */
[----:B------:R-:W2:Y:S01]  /*0030*/  S2R R3, SR_TID.X ;  /* 0x0000000000037919 */ /* 0x000ea20000002100 */
[----:B------:R-:W3:Y:S01]  /*0040*/  S2R R2, SR_CTAID.X ;  /* 0x0000000000027919 */ /* 0x000ee20000002500 */
[----:B------:R-:W-:Y:S01]  /*0050*/  HFMA2 R23, -RZ, RZ, 0, 0 ;  /* 0x00000000ff177431 */ /* 0x000fe200000001ff */
[----:B------:R-:W-:Y:S02]  /*0060*/  MOV R21, RZ ;  /* 0x000000ff00157202 */ /* 0x000fe40000000f00 */
[----:B------:R-:W-:Y:S01]  /*0070*/  MOV R35, RZ ;  /* 0x000000ff00237202 */ /* 0x000fe20000000f00 */
[----:B------:R-:W-:Y:S01]  /*0080*/  BAR.SYNC.DEFER_BLOCKING 0x0 ;  /* 0x0000000000007b1d */ /* 0x000fe20000010000 */
[----:B0-----:R-:W-:-:S02]  /*0090*/  SHF.L.U32 R9, R0, 0x1, RZ ;  /* 0x0000000100097819 */ /* 0x001fc400000006ff */
[--C-:B--2---:R-:W-:Y:S02]  /*00a0*/  SHF.R.U32.HI R8, RZ, 0x2, R3.reuse ;  /* 0x00000002ff087819 */ /* 0x104fe40000011603 */
[----:B------:R-:W-:Y:S02]  /*00b0*/  LOP3.LUT P0, RZ, R3, 0x3, RZ, 0xc0, !PT ;  /* 0x0000000303ff7812 */ /* 0x000fe4000780c0ff */
[----:B---3--:R-:W-:Y:S02]  /*00c0*/  LEA R5, R2, R9, 0x5 ;  /* 0x0000000902057211 */ /* 0x008fe400078e28ff */
[----:B------:R-:W-:Y:S02]  /*00d0*/  LOP3.LUT R16, R8, 0x1, R3, 0xf8, !PT ;  /* 0x0000000108107812 */ /* 0x000fe400078ef803 */
[----:B------:R-:W-:Y:S02]  /*00e0*/  IADD3 R12, PT, PT, R5, R8, RZ ;  /* 0x00000008050c7210 */ /* 0x000fe40007ffe0ff */
[----:B------:R-:W-:-:S02]  /*00f0*/  SHF.L.U32 R14, R3, 0x3, RZ ;  /* 0x00000003030e7819 */ /* 0x000fc400000006ff */
[C---:B------:R-:W-:Y:S02]  /*0100*/  PRMT R4, R12.reuse, 0x9910, RZ ;  /* 0x000099100c047816 */ /* 0x040fe400000000ff */
[----:B------:R-:W-:Y:S02]  /*0110*/  ISETP.LT.U32.AND P0, PT, R12, 0x31, !P0 ;  /* 0x000000310c00780c */ /* 0x000fe40004701070 */
[----:B------:R-:W-:Y:S01]  /*0120*/  LOP3.LUT P1, R16, R16, RZ, R9, 0xfa, !PT ;  /* 0x000000ff10107212 */ /* 0x000fe2000782fa09 */
[----:B------:R-:W-:Y:S01]  /*0130*/  IMAD R4, R4, 0x25, RZ ;  /* 0x0000002504047824 */ /* 0x000fe200078e02ff */
[----:B------:R-:W-:Y:S02]  /*0140*/  LOP3.LUT R9, R14, 0x8, RZ, 0xc0, !PT ;  /* 0x000000080e097812 */ /* 0x000fe400078ec0ff */
[----:B------:R-:W-:Y:S02]  /*0150*/  ISETP.NE.AND P2, PT, R16, RZ, PT ;  /* 0x000000ff1000720c */ /* 0x000fe40003f45270 */
[----:B------:R-:W-:-:S02]  /*0160*/  LOP3.LUT R4, R4, 0xffff, RZ, 0xc0, !PT ;  /* 0x0000ffff04047812 */ /* 0x000fc400078ec0ff */
[----:B------:R-:W-:Y:S02]  /*0170*/  LEA R14, R0, R9, 0x4 ;  /* 0x00000009000e7211 */ /* 0x000fe400078e20ff */
[----:B------:R-:W-:Y:S01]  /*0180*/  SHF.R.U32.HI R4, RZ, 0x8, R4 ;  /* 0x00000008ff047819 */ /* 0x000fe20000011604 */
[----:B------:R-:W0:Y:S03]  /*0190*/  @P0 LDC.64 R10, c[0x0][0x380] ;  /* 0x0000e000ff0a0b82 */ /* 0x000e260000000a00 */
[----:B------:R-:W-:-:S04]  /*01a0*/  IADD3 R5, PT, PT, RZ, -R4, RZ ;  /* 0x80000004ff057210 */ /* 0x000fc80007ffe0ff */
[----:B------:R-:W-:Y:S01]  /*01b0*/  PRMT R5, R5, 0x7710, RZ ;  /* 0x0000771005057816 */ /* 0x000fe200000000ff */
[----:B------:R-:W2:Y:S03]  /*01c0*/  @P0 LDC.64 R6, c[0x0][0x380] ;  /* 0x0000e000ff060b82 */ /* 0x000ea60000000a00 */
[----:B------:R-:W-:-:S04]  /*01d0*/  IADD3 R5, PT, PT, R12, R5, RZ ;  /* 0x000000050c057210 */ /* 0x000fc80007ffe0ff */
[----:B------:R-:W-:-:S04]  /*01e0*/  LOP3.LUT R5, R5, 0xfe, RZ, 0xc0, !PT ;  /* 0x000000fe05057812 */ /* 0x000fc800078ec0ff */
[----:B------:R-:W-:-:S04]  /*01f0*/  LEA.HI R5, R5, R4, RZ, 0x1f ;  /* 0x0000000405057211 */ /* 0x000fc800078ff8ff */
[----:B------:R-:W-:-:S04]  /*0200*/  LOP3.LUT R5, R5, 0xfc, RZ, 0xc0, !PT ;  /* 0x000000fc05057812 */ /* 0x000fc800078ec0ff */
[----:B------:R-:W-:-:S04]  /*0210*/  SHF.R.U32.HI R13, RZ, 0x2, R5 ;  /* 0x00000002ff0d7819 */ /* 0x000fc80000011605 */
[C---:B------:R-:W-:Y:S02]  /*0220*/  PRMT R4, R13.reuse, 0x9910, RZ ;  /* 0x000099100d047816 */ /* 0x040fe400000000ff */
[----:B------:R-:W-:Y:S02]  /*0230*/  SHF.L.U32 R13, R13, 0x3, RZ ;  /* 0x000000030d0d7819 */ /* 0x000fe400000006ff */
[----:B------:R-:W-:-:S04]  /*0240*/  LEA R4, R4, -R4, 0x3 ;  /* 0x8000000404047211 */ /* 0x000fc800078e18ff */
[----:B------:R-:W-:-:S04]  /*0250*/  IADD3 R4, PT, PT, RZ, -R4, RZ ;  /* 0x80000004ff047210 */ /* 0x000fc80007ffe0ff */
[----:B------:R-:W-:Y:S02]  /*0260*/  PRMT R15, R4, 0x7710, RZ ;  /* 0x00007710040f7816 */ /* 0x000fe400000000ff */
[----:B------:R-:W3:Y:S02]  /*0270*/  LDC.64 R4, c[0x0][0x388] ;  /* 0x0000e200ff047b82 */ /* 0x000ee40000000a00 */
[----:B------:R-:W-:-:S04]  /*0280*/  IADD3 R12, PT, PT, R12, R15, RZ ;  /* 0x0000000f0c0c7210 */ /* 0x000fc80007ffe0ff */
[----:B------:R-:W-:Y:S02]  /*0290*/  LOP3.LUT R13, R13, 0xff, R12, 0xf8, !PT ;  /* 0x000000ff0d0d7812 */ /* 0x000fe400078ef80c */
[----:B------:R-:W-:Y:S02]  /*02a0*/  SHF.L.U32 R12, R3, 0x1, RZ ;  /* 0x00000001030c7819 */ /* 0x000fe400000006ff */
[C---:B------:R-:W-:Y:S01]  /*02b0*/  @P0 IADD3 R15, PT, PT, R13.reuse, 0x8, RZ ;  /* 0x000000080d0f0810 */ /* 0x040fe20007ffe0ff */
[----:B0-----:R-:W-:Y:S01]  /*02c0*/  @P0 IMAD.WIDE.U32 R10, R13, 0x4, R10 ;  /* 0x000000040d0a0825 */ /* 0x001fe200078e000a */
[----:B------:R-:W-:-:S03]  /*02d0*/  LOP3.LUT R17, R12, 0xfc, RZ, 0xc0, !PT ;  /* 0x000000fc0c117812 */ /* 0x000fc600078ec0ff */
[----:B--2---:R-:W-:Y:S01]  /*02e0*/  @P0 IMAD.WIDE.U32 R12, R15, 0x4, R6 ;  /* 0x000000040f0c0825 */ /* 0x004fe200078e0006 */
[----:B------:R-:W-:-:S03]  /*02f0*/  IADD3 R17, PT, PT, R14, R17, RZ ;  /* 0x000000110e117210 */ /* 0x000fc60007ffe0ff */
[----:B------:R-:W-:Y:S01]  /*0300*/  HFMA2 R15, -RZ, RZ, 0, 0 ;  /* 0x00000000ff0f7431 */ /* 0x000fe200000001ff */
[----:B-1----:R-:W2:Y:S04]  /*0310*/  @P0 LDG.E.CONSTANT R6, desc[UR4][R10.64+0x4] ;  /* 0x000004040a060981 */ /* 0x002ea8000c1e9900 */
[----:B------:R-:W4:Y:S01]  /*0320*/  @P0 LDG.E.CONSTANT R20, desc[UR4][R12.64+0x4] ;  /* 0x000004040c140981 */ /* 0x000f22000c1e9900 */
[----:B---3--:R-:W-:-:S03]  /*0330*/  IMAD.WIDE.U32 R4, R17, 0x4, R4 ;  /* 0x0000000411047825 */ /* 0x008fc600078e0004 */
[----:B------:R-:W3:Y:S04]  /*0340*/  @P0 LDG.E.CONSTANT R14, desc[UR4][R10.64] ;  /* 0x000000040a0e0981 */ /* 0x000ee8000c1e9900 */
[----:B------:R0:W5:Y:S04]  /*0350*/  @P0 LDG.E.CONSTANT R16, desc[UR4][R12.64] ;  /* 0x000000040c100981 */ /* 0x000168000c1e9900 */
[----:B------:R-:W4:Y:S04]  /*0360*/  @!P1 LDG.E.CONSTANT R15, desc[UR4][R4.64] ;  /* 0x00000004040f9981 */ /* 0x000f28000c1e9900 */
[----:B------:R-:W4:Y:S04]  /*0370*/  @!P2 LDG.E.CONSTANT R21, desc[UR4][R4.64+0x4] ;  /* 0x000004040415a981 */ /* 0x000f28000c1e9900 */
[----:B------:R-:W4:Y:S04]  /*0380*/  @!P2 LDG.E.CONSTANT R23, desc[UR4][R4.64+0x8] ;  /* 0x000008040417a981 */ /* 0x000f28000c1e9900 */
[----:B------:R1:W4:Y:S01]  /*0390*/  @!P2 LDG.E.CONSTANT R35, desc[UR4][R4.64+0xc] ;  /* 0x00000c040423a981 */ /* 0x000322000c1e9900 */
[----:B------:R-:W1:Y:S01]  /*03a0*/  S2R R17, SR_CgaCtaId ;  /* 0x0000000000117919 */ /* 0x000e620000008800 */
[----:B------:R-:W-:-:S02]  /*03b0*/  LEA R7, R0, R8, 0x1 ;  /* 0x0000000800077211 */ /* 0x000fc400078e08ff */
[----:B------:R-:W-:Y:S02]  /*03c0*/  MOV R8, 0x400 ;  /* 0x0000040000087802 */ /* 0x000fe40000000f00 */
[----:B0-----:R-:W-:Y:S01]  /*03d0*/  SHF.R.U32.HI R13, RZ, 0x1, R3 ;  /* 0x00000001ff0d7819 */ /* 0x001fe20000011603 */
[----:B------:R-:W-:Y:S01]  /*03e0*/  IMAD R7, R7, 0x12, RZ ;  /* 0x0000001207077824 */ /* 0x000fe200078e02ff */
[----:B------:R-:W-:Y:S02]  /*03f0*/  SHF.L.U32 R11, R3, 0x4, RZ ;  /* 0x00000004030b7819 */ /* 0x000fe400000006ff */
[----:B-1----:R-:W-:Y:S02]  /*0400*/  LEA R4, R0, R13, 0x2 ;  /* 0x0000000d00047211 */ /* 0x002fe400078e10ff */
[----:B------:R-:W-:-:S03]  /*0410*/  IADD3 R12, PT, PT, R8, 0x900, RZ ;  /* 0x00000900080c7810 */ /* 0x000fc60007ffe0ff */
[----:B------:R-:W-:Y:S01]  /*0420*/  IMAD R9, R4, 0x12, R9 ;  /* 0x0000001204097824 */ /* 0x000fe200078e0209 */
[----:B------:R-:W-:Y:S02]  /*0430*/  LEA R10, R17, R8, 0x18 ;  /* 0x00000008110a7211 */ /* 0x000fe400078ec0ff */
[----:B------:R-:W-:Y:S02]  /*0440*/  LOP3.LUT R8, R11, 0x30, RZ, 0xc0, !PT ;  /* 0x000000300b087812 */ /* 0x000fe400078ec0ff */
[----:B------:R-:W-:Y:S02]  /*0450*/  LEA R7, R7, R10, 0x2 ;  /* 0x0000000a07077211 */ /* 0x000fe400078e10ff */
[----:B------:R-:W-:Y:S02]  /*0460*/  LEA R12, R17, R12, 0x18 ;  /* 0x0000000c110c7211 */ /* 0x000fe400078ec0ff */
[----:B------:R-:W-:Y:S01]  /*0470*/  IADD3 R11, PT, PT, R7, R8, RZ ;  /* 0x00000008070b7210 */ /* 0x000fe20007ffe0ff */
[----:B------:R-:W-:Y:S01]  /*0480*/  IMAD R3, R3, 0x120, R10 ;  /* 0x0000012003037824 */ /* 0x000fe200078e020a */
[----:B------:R-:W-:Y:S01]  /*0490*/  LEA R10, R9, R12, 0x2 ;  /* 0x0000000c090a7211 */ /* 0x000fe200078e10ff */
[----:B------:R-:W-:Y:S01]  /*04a0*/  IMAD R34, R0, 0x120, R12 ;  /* 0x0000012000227824 */ /* 0x000fe200078e020c */
[----:B------:R-:W0:Y:S01]  /*04b0*/  S2R R32, SR_CgaCtaId ;  /* 0x0000000000207919 */ /* 0x000e220000008800 */
[----:B------:R-:W-:-:S02]  /*04c0*/  @!P0 MOV R6, RZ ;  /* 0x000000ff00068202 */ /* 0x000fc40000000f00 */
[----:B------:R-:W-:Y:S01]  /*04d0*/  @!P0 MOV R20, RZ ;  /* 0x000000ff00148202 */ /* 0x000fe20000000f00 */
[----:B---3--:R-:W-:Y:S04]  /*04e0*/  @P0 STS [R7], R14 ;  /* 0x0000000e07000388 */ /* 0x008fe80000000800 */
[----:B--2---:R-:W-:Y:S04]  /*04f0*/  STS [R11+0x4], R6 ;  /* 0x000004060b007388 */ /* 0x004fe80000000800 */
[----:B------:R-:W-:Y:S04]  /*0500*/  @!P0 STS [R11], RZ ;  /* 0x000000ff0b008388 */ /* 0x000fe80000000800 */
[----:B-----5:R-:W-:Y:S04]  /*0510*/  @P0 STS [R7+0x8], R16 ;  /* 0x0000081007000388 */ /* 0x020fe80000000800 */
[----:B------:R-:W-:Y:S04]  /*0520*/  @!P0 STS [R11+0x8], RZ ;  /* 0x000008ff0b008388 */ /* 0x000fe80000000800 */
[----:B----4-:R-:W-:Y:S04]  /*0530*/  STS [R11+0xc], R20 ;  /* 0x00000c140b007388 */ /* 0x010fe80000000800 */
[----:B------:R-:W-:Y:S04]  /*0540*/  STS [R10], R15 ;  /* 0x0000000f0a007388 */ /* 0x000fe80000000800 */
[----:B------:R-:W-:Y:S04]  /*0550*/  STS [R10+0x4], R21 ;  /* 0x000004150a007388 */ /* 0x000fe80000000800 */
[----:B------:R-:W-:Y:S04]  /*0560*/  STS [R10+0x8], R23 ;  /* 0x000008170a007388 */ /* 0x000fe80000000800 */
[----:B------:R-:W-:Y:S04]  /*0570*/  STS.64 [R10+0x10], RZ ;  /* 0x000010ff0a007388 */ /* 0x000fe80000000a00 */
[----:B------:R-:W-:Y:S04]  /*0580*/  STS.64 [R10+0x18], RZ ;  /* 0x000018ff0a007388 */ /* 0x000fe80000000a00 */
[----:B------:R-:W-:Y:S01]  /*0590*/  STS [R10+0xc], R35 ;  /* 0x00000c230a007388 */ /* 0x000fe20000000800 */
[----:B------:R-:W-:Y:S06]  /*05a0*/  BAR.SYNC.DEFER_BLOCKING 0x0 ;  /* 0x0000000000007b1d */ /* 0x000fec0000010000 */
[----:B------:R-:W-:Y:S04]  /*05b0*/  LDS.128 R4, [R34] ;  /* 0x0000000022047984 */ /* 0x000fe80000000c00 */
[----:B------:R-:W1:Y:S04]  /*05c0*/  LDS.128 R16, [R3] ;  /* 0x0000000003107984 */ /* 0x000e680000000c00 */
[----:B------:R-:W2:Y:S04]  /*05d0*/  LDS.64 R8, [R3+0x48] ;  /* 0x0000480003087984 */ /* 0x000ea80000000a00 */
[----:B------:R-:W3:Y:S04]  /*05e0*/  LDS.64 R30, [R34+0x48] ;  /* 0x00004800221e7984 */ /* 0x000ee80000000a00 */
[----:B------:R-:W4:Y:S04]  /*05f0*/  LDS.128 R24, [R3+0x90] ;  /* 0x0000900003187984 */ /* 0x000f280000000c00 */
[----:B------:R-:W5:Y:S04]  /*0600*/  LDS.64 R28, [R3+0xd8] ;  /* 0x0000d800031c7984 */ /* 0x000f680000000a00 */
[----:B------:R-:W0:Y:S01]  /*0610*/  LDS.128 R20, [R34+0x50] ;  /* 0x0000500022147984 */ /* 0x000e220000000c00 */
[C---:B-1----:R-:W-:Y:S01]  /*0620*/  FFMA R12, R4.reuse, R16, RZ ;  /* 0x00000010040c7223 */ /* 0x042fe200000000ff */
[----:B--2---:R-:W-:-:S03]  /*0630*/  FFMA R10, R4, R8, RZ ;  /* 0x00000008040a7223 */ /* 0x004fc600000000ff */
[----:B------:R-:W-:Y:S01]  /*0640*/  FFMA R33, R5, R17, R12 ;  /* 0x0000001105217223 */ /* 0x000fe2000000000c */
[-C--:B---3--:R-:W-:Y:S01]  /*0650*/  FFMA R16, R16, R30.reuse, RZ ;  /* 0x0000001e10107223 */ /* 0x088fe200000000ff */
[----:B------:R-:W-:Y:S01]  /*0660*/  FFMA R8, R8, R30, RZ ;  /* 0x0000001e08087223 */ /* 0x000fe200000000ff */
[----:B----4-:R-:W-:Y:S02]  /*0670*/  FFMA R12, R4, R24, RZ ;  /* 0x00000018040c7223 */ /* 0x010fe400000000ff */
[----:B------:R-:W-:Y:S01]  /*0680*/  FFMA R35, R17, R31, R16 ;  /* 0x0000001f11237223 */ /* 0x000fe20000000010 */
[----:B------:R-:W-:Y:S01]  /*0690*/  FFMA R16, R24, R30, RZ ;  /* 0x0000001e18107223 */ /* 0x000fe200000000ff */
[----:B------:R-:W-:Y:S01]  /*06a0*/  FFMA R37, R5, R9, R10 ;  /* 0x0000000905257223 */ /* 0x000fe2000000000a */
[----:B------:R-:W-:Y:S01]  /*06b0*/  FFMA R17, R9, R31, R8 ;  /* 0x0000001f09117223 */ /* 0x000fe20000000008 */
[----:B------:R-:W-:Y:S01]  /*06c0*/  FFMA R24, R5, R25, R12 ;  /* 0x0000001905187223 */ /* 0x000fe2000000000c */
[----:B------:R-:W1:Y:S04]  /*06d0*/  LDS.128 R8, [R3+0x50] ;  /* 0x0000500003087984 */ /* 0x000e680000000c00 */
[----:B------:R-:W2:Y:S01]  /*06e0*/  LDS.128 R12, [R3+0xe0] ;  /* 0x0000e000030c7984 */ /* 0x000ea20000000c00 */
[----:B------:R-:W-:Y:S01]  /*06f0*/  FFMA R16, R25, R31, R16 ;  /* 0x0000001f19107223 */ /* 0x000fe20000000010 */
[----:B------:R-:W-:-:S04]  /*0700*/  MOV R25, 0x400 ;  /* 0x0000040000197802 */ /* 0x000fc80000000f00 */
[----:B------:R-:W-:Y:S01]  /*0710*/  IADD3 R25, PT, PT, R25, 0x900, RZ ;  /* 0x0000090019197810 */ /* 0x000fe20007ffe0ff */
[----:B-----5:R-:W-:-:S03]  /*0720*/  FFMA R4, R4, R28, RZ ;  /* 0x0000001c04047223 */ /* 0x020fc600000000ff */
[----:B0-----:R-:W-:Y:S01]  /*0730*/  LEA R32, R32, R25, 0x18 ;  /* 0x0000001920207211 */ /* 0x001fe200078ec0ff */
[----:B------:R-:W-:Y:S01]  /*0740*/  FFMA R28, R28, R30, RZ ;  /* 0x0000001e1c1c7223 */ /* 0x000fe200000000ff */
[----:B------:R-:W-:-:S03]  /*0750*/  FFMA R5, R5, R29, R4 ;  /* 0x0000001d05057223 */ /* 0x000fc60000000004 */
[----:B------:R-:W-:Y:S02]  /*0760*/  IMAD R36, R0, 0x120, R32 ;  /* 0x0000012000247824 */ /* 0x000fe400078e0220 */
[----:B------:R-:W-:Y:S01]  /*0770*/  FFMA R25, R29, R31, R28 ;  /* 0x0000001f1d197223 */ /* 0x000fe2000000001c */
[-C--:B------:R-:W-:Y:S01]  /*0780*/  FFMA R4, R6, R18.reuse, R33 ;  /* 0x0000001206047223 */ /* 0x080fe20000000021 */
[----:B------:R-:W-:Y:S01]  /*0790*/  FFMA R18, R20, R18, R35 ;  /* 0x0000001214127223 */ /* 0x000fe20000000023 */
[-C--:B------:R-:W-:Y:S01]  /*07a0*/  FFMA R24, R6, R26.reuse, R24 ;  /* 0x0000001a06187223 */ /* 0x080fe20000000018 */
[----:B------:R-:W0:Y:S01]  /*07b0*/  LDS.128 R28, [R36+0x10] ;  /* 0x00001000241c7984 */ /* 0x000e220000000c00 */
[----:B------:R-:W-:Y:S01]  /*07c0*/  FFMA R26, R20, R26, R16 ;  /* 0x0000001a141a7223 */ /* 0x000fe20000000010 */
[----:B------:R-:W-:Y:S01]  /*07d0*/  FFMA R33, R7, R19, R4 ;  /* 0x0000001307217223 */ /* 0x000fe20000000004 */
[----:B------:R-:W-:Y:S01]  /*07e0*/  FFMA R35, R19, R21, R18 ;  /* 0x0000001513237223 */ /* 0x000fe20000000012 */
[C---:B-1----:R-:W-:Y:S01]  /*07f0*/  FFMA R4, R8.reuse, R6, R37 ;  /* 0x0000000608047223 */ /* 0x042fe20000000025 */
[----:B------:R-:W-:Y:S01]  /*0800*/  FFMA R32, R8, R20, R17 ;  /* 0x0000001408207223 */ /* 0x000fe20000000011 */
[----:B------:R-:W-:Y:S01]  /*0810*/  FFMA R8, R7, R27, R24 ;  /* 0x0000001b07087223 */ /* 0x000fe20000000018 */
[----:B------:R-:W1:Y:S01]  /*0820*/  LDS.128 R16, [R3+0x10] ;  /* 0x0000100003107984 */ /* 0x000e620000000c00 */
[C---:B--2---:R-:W-:Y:S01]  /*0830*/  FFMA R6, R12.reuse, R6, R5 ;  /* 0x000000060c067223 */ /* 0x044fe20000000005 */
[----:B------:R-:W-:Y:S01]  /*0840*/  FFMA R20, R12, R20, R25 ;  /* 0x000000140c147223 */ /* 0x000fe20000000019 */
[----:B------:R-:W-:-:S02]  /*0850*/  FFMA R12, R27, R21, R26 ;  /* 0x000000151b0c7223 */ /* 0x000fc4000000001a */
[----:B------:R-:W2:Y:S01]  /*0860*/  LDS.128 R24, [R3+0xa0] ;  /* 0x0000a00003187984 */ /* 0x000ea20000000c00 */
[----:B------:R-:W-:Y:S01]  /*0870*/  FFMA R5, R9, R21, R32 ;  /* 0x0000001509057223 */ /* 0x000fe20000000020 */
[----:B------:R-:W-:Y:S01]  /*0880*/  FFMA R9, R7, R9, R4 ;  /* 0x0000000907097223 */ /* 0x000fe20000000004 */
[----:B------:R-:W-:Y:S01]  /*0890*/  FFMA R21, R13, R21, R20 ;  /* 0x000000150d157223 */ /* 0x000fe20000000014 */
[----:B------:R-:W-:Y:S01]  /*08a0*/  FFMA R7, R7, R13, R6 ;  /* 0x0000000d07077223 */ /* 0x000fe20000000006 */
[-C--:B------:R-:W-:Y:S02]  /*08b0*/  FFMA R4, R10, R22.reuse, R5 ;  /* 0x000000160a047223 */ /* 0x080fe40000000005 */
[----:B------:R-:W-:Y:S02]  /*08c0*/  FFMA R34, R14, R22, R21 ;  /* 0x000000160e227223 */ /* 0x000fe40000000015 */
[----:B------:R-:W-:Y:S01]  /*08d0*/  FFMA R37, R11, R23, R4 ;  /* 0x000000170b257223 */ /* 0x000fe20000000004 */
[----:B0-----:R-:W-:-:S02]  /*08e0*/  FFMA R14, R28, R14, R7 ;  /* 0x0000000e1c0e7223 */ /* 0x001fc40000000007 */
[----:B------:R-:W0:Y:S01]  /*08f0*/  LDS.128 R4, [R36+0x60] ;  /* 0x0000600024047984 */ /* 0x000e220000000c00 */
[----:B------:R-:W-:Y:S01]  /*0900*/  FFMA R20, R28, R10, R9 ;  /* 0x0000000a1c147223 */ /* 0x000fe20000000009 */
[----:B------:R-:W-:-:S03]  /*0910*/  FFMA R21, R15, R23, R34 ;  /* 0x000000170f157223 */ /* 0x000fc60000000022 */
[C---:B------:R-:W-:Y:S01]  /*0920*/  FFMA R20, R29.reuse, R11, R20 ;  /* 0x0000000b1d147223 */ /* 0x040fe20000000014 */
[----:B-1----:R-:W-:Y:S01]  /*0930*/  FFMA R32, R28, R16, R33 ;  /* 0x000000101c207223 */ /* 0x002fe20000000021 */
[----:B------:R-:W-:Y:S01]  /*0940*/  FFMA R16, R16, R22, R35 ;  /* 0x0000001610107223 */ /* 0x000fe20000000023 */
[----:B--2---:R-:W-:Y:S01]  /*0950*/  FFMA R28, R28, R24, R8 ;  /* 0x000000181c1c7223 */ /* 0x004fe20000000008 */
[----:B------:R-:W-:Y:S01]  /*0960*/  FFMA R24, R24, R22, R12 ;  /* 0x0000001618187223 */ /* 0x000fe2000000000c */
[----:B------:R-:W1:Y:S01]  /*0970*/  LDS.128 R8, [R3+0x60] ;  /* 0x0000600003087984 */ /* 0x000e620000000c00 */
[----:B------:R-:W-:-:S03]  /*0980*/  FFMA R22, R29, R15, R14 ;  /* 0x0000000f1d167223 */ /* 0x000fc6000000000e */
[----:B------:R-:W2:Y:S01]  /*0990*/  LDS.128 R12, [R3+0xf0] ;  /* 0x0000f000030c7984 */ /* 0x000ea20000000c00 */
[----:B------:R-:W-:Y:S01]  /*09a0*/  FFMA R33, R29, R17, R32 ;  /* 0x000000111d217223 */ /* 0x000fe20000000020 */
[----:B------:R-:W-:Y:S01]  /*09b0*/  FFMA R17, R17, R23, R16 ;  /* 0x0000001711117223 */ /* 0x000fe20000000010 */
[----:B------:R-:W-:Y:S02]  /*09c0*/  FFMA R29, R29, R25, R28 ;  /* 0x000000191d1d7223 */ /* 0x000fe4000000001c */
[C---:B------:R-:W-:Y:S01]  /*09d0*/  FFMA R16, R30.reuse, R18, R33 ;  /* 0x000000121e107223 */ /* 0x040fe20000000021 */
[----:B------:R-:W-:Y:S01]  /*09e0*/  FFMA R23, R25, R23, R24 ;  /* 0x0000001719177223 */ /* 0x000fe20000000018 */
[----:B------:R-:W-:Y:S01]  /*09f0*/  FFMA R24, R30, R26, R29 ;  /* 0x0000001a1e187223 */ /* 0x000fe2000000001d */
[C---:B0-----:R-:W-:Y:S02]  /*0a00*/  FFMA R18, R4.reuse, R18, R17 ;  /* 0x0000001204127223 */ /* 0x041fe40000000011 */
[----:B------:R-:W-:Y:S01]  /*0a10*/  FFMA R26, R4, R26, R23 ;  /* 0x0000001a041a7223 */ /* 0x000fe20000000017 */
[----:B------:R-:W-:Y:S01]  /*0a20*/  FFMA R33, R31, R19, R16 ;  /* 0x000000131f217223 */ /* 0x000fe20000000010 */
[----:B------:R-:W-:-:S02]  /*0a30*/  FFMA R35, R19, R5, R18 ;  /* 0x0000000513237223 */ /* 0x000fc40000000012 */
[----:B------:R-:W0:Y:S01]  /*0a40*/  LDS.128 R16, [R36+0x20] ;  /* 0x0000200024107984 */ /* 0x000e220000000c00 */
[C---:B-1----:R-:W-:Y:S01]  /*0a50*/  FFMA R28, R8.reuse, R30, R20 ;  /* 0x0000001e081c7223 */ /* 0x042fe20000000014 */
[----:B------:R-:W-:Y:S01]  /*0a60*/  FFMA R32, R8, R4, R37 ;  /* 0x0000000408207223 */ /* 0x000fe20000000025 */
[----:B------:R-:W-:Y:S01]  /*0a70*/  FFMA R37, R31, R27, R24 ;  /* 0x0000001b1f257223 */ /* 0x000fe20000000018 */
[-C--:B------:R-:W-:Y:S01]  /*0a80*/  FFMA R8, R27, R5.reuse, R26 ;  /* 0x000000051b087223 */ /* 0x080fe2000000001a */
[C---:B--2---:R-:W-:Y:S01]  /*0a90*/  FFMA R30, R12.reuse, R30, R22 ;  /* 0x0000001e0c1e7223 */ /* 0x044fe20000000016 */
[----:B------:R-:W-:Y:S01]  /*0aa0*/  FFMA R4, R12, R4, R21 ;  /* 0x000000040c047223 */ /* 0x000fe20000000015 */
[----:B------:R-:W-:Y:S04]  /*0ab0*/  LDS.128 R24, [R3+0xb0] ;  /* 0x0000b00003187984 */ /* 0x000fe80000000c00 */
[----:B------:R-:W1:Y:S01]  /*0ac0*/  LDS.128 R20, [R3+0x20] ;  /* 0x0000200003147984 */ /* 0x000e620000000c00 */
[----:B------:R-:W-:Y:S01]  /*0ad0*/  FFMA R29, R9, R5, R32 ;  /* 0x00000005091d7223 */ /* 0x000fe20000000020 */
[C---:B------:R-:W-:Y:S01]  /*0ae0*/  FFMA R32, R31.reuse, R9, R28 ;  /* 0x000000091f207223 */ /* 0x040fe2000000001c */
[----:B------:R-:W-:Y:S01]  /*0af0*/  FFMA R9, R31, R13, R30 ;  /* 0x0000000d1f097223 */ /* 0x000fe2000000001e */
[----:B------:R-:W-:Y:S01]  /*0b00*/  FFMA R13, R13, R5, R4 ;  /* 0x000000050d0d7223 */ /* 0x000fe20000000004 */
[----:B------:R-:W-:-:S02]  /*0b10*/  FFMA R12, R10, R6, R29 ;  /* 0x000000060a0c7223 */ /* 0x000fc4000000001d */
[----:B------:R-:W2:Y:S01]  /*0b20*/  LDS.128 R28, [R36+0x70] ;  /* 0x00007000241c7984 */ /* 0x000ea20000000c00 */
[----:B0-----:R-:W-:Y:S01]  /*0b30*/  FFMA R5, R16, R10, R32 ;  /* 0x0000000a10057223 */ /* 0x001fe20000000020 */
[----:B------:R-:W-:Y:S01]  /*0b40*/  FFMA R10, R14, R6, R13 ;  /* 0x000000060e0a7223 */ /* 0x000fe2000000000d */
[C---:B------:R-:W-:Y:S01]  /*0b50*/  FFMA R14, R16.reuse, R14, R9 ;  /* 0x0000000e100e7223 */ /* 0x040fe20000000009 */
[-C--:B------:R-:W-:Y:S02]  /*0b60*/  FFMA R13, R11, R7.reuse, R12 ;  /* 0x000000070b0d7223 */ /* 0x080fe4000000000c */
[----:B------:R-:W-:Y:S01]  /*0b70*/  FFMA R12, R15, R7, R10 ;  /* 0x000000070f0c7223 */ /* 0x000fe2000000000a */
[C---:B------:R-:W-:Y:S01]  /*0b80*/  FFMA R15, R17.reuse, R15, R14 ;  /* 0x0000000f110f7223 */ /* 0x040fe2000000000e */
[----:B-1----:R-:W-:Y:S01]  /*0b90*/  FFMA R4, R16, R20, R33 ;  /* 0x0000001410047223 */ /* 0x002fe20000000021 */
[----:B------:R-:W-:Y:S01]  /*0ba0*/  FFMA R20, R20, R6, R35 ;  /* 0x0000000614147223 */ /* 0x000fe20000000023 */
[----:B------:R-:W-:Y:S01]  /*0bb0*/  FFMA R16, R16, R24, R37 ;  /* 0x0000001810107223 */ /* 0x000fe20000000025 */
[----:B------:R-:W-:Y:S01]  /*0bc0*/  FFMA R6, R24, R6, R8 ;  /* 0x0000000618067223 */ /* 0x000fe20000000008 */
[----:B------:R-:W0:Y:S01]  /*0bd0*/  LDS.128 R32, [R3+0x70] ;  /* 0x0000700003207984 */ /* 0x000e220000000c00 */
[----:B------:R-:W-:-:S03]  /*0be0*/  FFMA R37, R17, R11, R5 ;  /* 0x0000000b11257223 */ /* 0x000fc60000000005 */
[----:B------:R-:W1:Y:S01]  /*0bf0*/  LDS.128 R8, [R3+0x100] ;  /* 0x0001000003087984 */ /* 0x000e620000000c00 */
[----:B------:R-:W-:Y:S01]  /*0c00*/  FFMA R5, R17, R21, R4 ;  /* 0x0000001511057223 */ /* 0x000fe20000000004 */
[----:B------:R-:W-:Y:S02]  /*0c10*/  FFMA R21, R21, R7, R20 ;  /* 0x0000000715157223 */ /* 0x000fe40000000014 */
[----:B------:R-:W3:Y:S01]  /*0c20*/  S2R R20, SR_TID.X ;  /* 0x0000000000147919 */ /* 0x000ee20000002100 */
[----:B------:R-:W-:Y:S01]  /*0c30*/  FFMA R17, R17, R25, R16 ;  /* 0x0000001911117223 */ /* 0x000fe20000000010 */
[----:B------:R-:W-:Y:S01]  /*0c40*/  FFMA R25, R25, R7, R6 ;  /* 0x0000000719197223 */ /* 0x000fe20000000006 */
[-C--:B------:R-:W-:Y:S02]  /*0c50*/  FFMA R14, R18, R22.reuse, R5 ;  /* 0x00000016120e7223 */ /* 0x080fe40000000005 */
[----:B------:R-:W4:Y:S01]  /*0c60*/  LDS.128 R4, [R36+0x30] ;  /* 0x0000300024047984 */ /* 0x000f220000000c00 */
[----:B--2---:R-:W-:Y:S01]  /*0c70*/  FFMA R22, R28, R22, R21 ;  /* 0x000000161c167223 */ /* 0x004fe20000000015 */
[-C--:B------:R-:W-:Y:S01]  /*0c80*/  FFMA R16, R18, R26.reuse, R17 ;  /* 0x0000001a12107223 */ /* 0x080fe20000000011 */
[----:B------:R-:W-:Y:S01]  /*0c90*/  FFMA R26, R28, R26, R25 ;  /* 0x0000001a1c1a7223 */ /* 0x000fe20000000019 */
[----:B------:R-:W-:Y:S01]  /*0ca0*/  FFMA R21, R19, R23, R14 ;  /* 0x0000001713157223 */ /* 0x000fe2000000000e */
[----:B------:R-:W-:Y:S01]  /*0cb0*/  FFMA R23, R23, R29, R22 ;  /* 0x0000001d17177223 */ /* 0x000fe20000000016 */
[----:B------:R-:W-:Y:S01]  /*0cc0*/  FFMA R25, R19, R27, R16 ;  /* 0x0000001b13197223 */ /* 0x000fe20000000010 */
[C---:B0-----:R-:W-:Y:S01]  /*0cd0*/  FFMA R14, R32.reuse, R18, R37 ;  /* 0x00000012200e7223 */ /* 0x041fe20000000025 */
[----:B------:R-:W-:Y:S01]  /*0ce0*/  FFMA R32, R32, R28, R13 ;  /* 0x0000001c20207223 */ /* 0x000fe2000000000d */
[----:B------:R-:W-:Y:S01]  /*0cf0*/  FFMA R37, R27, R29, R26 ;  /* 0x0000001d1b257223 */ /* 0x000fe2000000001a */
[C---:B-1----:R-:W-:Y:S01]  /*0d00*/  FFMA R18, R8.reuse, R18, R15 ;  /* 0x0000001208127223 */ /* 0x042fe2000000000f */
[----:B------:R-:W-:Y:S01]  /*0d10*/  FFMA R8, R8, R28, R12 ;  /* 0x0000001c08087223 */ /* 0x000fe2000000000c */
[----:B------:R-:W-:Y:S01]  /*0d20*/  FFMA R27, R19, R33, R14 ;  /* 0x00000021131b7223 */ /* 0x000fe2000000000e */
[----:B------:R-:W-:Y:S01]  /*0d30*/  FFMA R33, R33, R29, R32 ;  /* 0x0000001d21217223 */ /* 0x000fe20000000020 */
[----:B---3--:R-:W-:Y:S01]  /*0d40*/  SHF.L.U32 R22, R20, 0x2, RZ ;  /* 0x0000000214167819 */ /* 0x008fe200000006ff */
[----:B------:R-:W0:Y:S01]  /*0d50*/  LDS.128 R12, [R3+0x30] ;  /* 0x00003000030c7984 */ /* 0x000e220000000c00 */
[----:B------:R-:W-:Y:S01]  /*0d60*/  FFMA R20, R19, R9, R18 ;  /* 0x0000000913147223 */ /* 0x000fe20000000012 */
[----:B------:R-:W-:Y:S01]  /*0d70*/  FFMA R29, R9, R29, R8 ;  /* 0x0000001d091d7223 */ /* 0x000fe20000000008 */
[----:B------:R-:W-:Y:S01]  /*0d80*/  SHF.L.U32 R9, R0, 0x1, RZ ;  /* 0x0000000100097819 */ /* 0x000fe200000006ff */
[----:B------:R-:W1:Y:S03]  /*0d90*/  LDS.128 R16, [R3+0xc0] ;  /* 0x0000c00003107984 */ /* 0x000e660000000c00 */
[----:B------:R-:W-:-:S02]  /*0da0*/  LEA R9, R2, R9, 0x5 ;  /* 0x0000000902097211 */ /* 0x000fc400078e28ff */
[----:B------:R-:W-:-:S03]  /*0db0*/  LEA R8, R2, R22, 0x5 ;  /* 0x0000001602087211 */ /* 0x000fc600078e28ff */
[----:B------:R-:W-:Y:S01]  /*0dc0*/  IMAD R2, R0, 0xc2, R9 ;  /* 0x000000c200027824 */ /* 0x000fe200078e0209 */
[----:B------:R-:W-:-:S04]  /*0dd0*/  ISETP.GT.U32.AND P2, PT, R8, 0x30, PT ;  /* 0x000000300800780c */ /* 0x000fc80003f44070 */
[----:B------:R-:W-:Y:S01]  /*0de0*/  IADD3 R2, PT, PT, R22, R2, RZ ;  /* 0x0000000216027210 */ /* 0x000fe20007ffe0ff */
[----:B------:R-:W-:Y:S01]  /*0df0*/  FFMA R22, R34, R30, R33 ;  /* 0x0000001e22167223 */ /* 0x000fe20000000021 */
[----:B----4-:R-:W-:Y:S01]  /*0e00*/  FFMA R34, R4, R34, R27 ;  /* 0x0000002204227223 */ /* 0x010fe2000000001b */
[C---:B------:R-:W-:Y:S01]  /*0e10*/  ISETP.GT.U32.AND P3, PT, R8.reuse, 0x2f, PT ;  /* 0x0000002f0800780c */ /* 0x040fe20003f64070 */
[----:B------:R-:W2:Y:S01]  /*0e20*/  LDS.64 R26, [R3+0x80] ;  /* 0x00008000031a7984 */ /* 0x000ea20000000a00 */
[----:B------:R-:W-:Y:S01]  /*0e30*/  ISETP.GT.U32.AND P0, PT, R8, 0x2e, PT ;  /* 0x0000002e0800780c */ /* 0x000fe20003f04070 */
[----:B------:R-:W-:Y:S01]  /*0e40*/  FFMA R24, R10, R30, R29 ;  /* 0x0000001e0a187223 */ /* 0x000fe2000000001d */
[----:B------:R-:W-:Y:S01]  /*0e50*/  ISETP.GT.U32.AND P1, PT, R8, 0x2d, PT ;  /* 0x0000002d0800780c */ /* 0x000fe20003f24070 */
[----:B------:R3:W-:Y:S01]  /*0e60*/  LDS.64 R28, [R3+0x110] ;  /* 0x00011000031c7984 */ /* 0x0007e20000000a00 */
[----:B------:R-:W3:Y:S03]  /*0e70*/  LDC.64 R32, c[0x0][0x390] ;  /* 0x0000e400ff207b82 */ /* 0x000ee60000000a00 */
[----:B------:R-:W4:Y:S01]  /*0e80*/  LDS.64 R8, [R36+0x80] ;  /* 0x0000800024087984 */ /* 0x000f220000000a00 */
[----:B------:R-:W-:-:S02]  /*0e90*/  ISETP.NE.OR P2, PT, R0, RZ, P2 ;  /* 0x000000ff0000720c */ /* 0x000fc40001745670 */
[C---:B------:R-:W-:Y:S02]  /*0ea0*/  ISETP.NE.OR P3, PT, R0.reuse, RZ, P3 ;  /* 0x000000ff0000720c */ /* 0x040fe40001f65670 */
[C---:B------:R-:W-:Y:S02]  /*0eb0*/  ISETP.NE.OR P0, PT, R0.reuse, RZ, P0 ;  /* 0x000000ff0000720c */ /* 0x040fe40000705670 */
[----:B------:R-:W-:Y:S01]  /*0ec0*/  ISETP.NE.OR P1, PT, R0, RZ, P1 ;  /* 0x000000ff0000720c */ /* 0x000fe20000f25670 */
[C---:B0-----:R-:W-:Y:S01]  /*0ed0*/  FFMA R0, R4.reuse, R12, R21 ;  /* 0x0000000c04007223 */ /* 0x041fe20000000015 */
[----:B------:R-:W-:Y:S01]  /*0ee0*/  FFMA R20, R4, R10, R20 ;  /* 0x0000000a04147223 */ /* 0x000fe20000000014 */
[----:B------:R-:W-:Y:S02]  /*0ef0*/  FFMA R12, R12, R30, R23 ;  /* 0x0000001e0c0c7223 */ /* 0x000fe40000000017 */
[----:B------:R-:W-:Y:S01]  /*0f00*/  FFMA R0, R5, R13, R0 ;  /* 0x0000000d05007223 */ /* 0x000fe20000000000 */
[----:B-1----:R-:W-:Y:S01]  /*0f10*/  FFMA R4, R4, R16, R25 ;  /* 0x0000001004047223 */ /* 0x002fe20000000019 */
[----:B------:R-:W-:-:S02]  /*0f20*/  FFMA R30, R16, R30, R37 ;  /* 0x0000001e101e7223 */ /* 0x000fc40000000025 */
[C---:B------:R-:W-:Y:S01]  /*0f30*/  FFMA R0, R6.reuse, R14, R0 ;  /* 0x0000000e06007223 */ /* 0x040fe20000000000 */
[----:B------:R-:W-:Y:S01]  /*0f40*/  FFMA R25, R5, R17, R4 ;  /* 0x0000001105197223 */ /* 0x000fe20000000004 */
[-C--:B------:R-:W-:Y:S01]  /*0f50*/  FFMA R37, R17, R31.reuse, R30 ;  /* 0x0000001f11257223 */ /* 0x080fe2000000001e */
[----:B------:R-:W-:Y:S01]  /*0f60*/  FFMA R21, R35, R31, R22 ;  /* 0x0000001f23157223 */ /* 0x000fe20000000016 */
[----:B------:R-:W-:Y:S01]  /*0f70*/  FFMA R17, R7, R15, R0 ;  /* 0x0000000f07117223 */ /* 0x000fe20000000000 */
[----:B------:R-:W-:Y:S01]  /*0f80*/  FFMA R0, R6, R18, R25 ;  /* 0x0000001206007223 */ /* 0x000fe20000000019 */
[----:B------:R-:W-:Y:S01]  /*0f90*/  FFMA R35, R5, R35, R34 ;  /* 0x0000002305237223 */ /* 0x000fe20000000022 */
[-C--:B------:R-:W-:Y:S01]  /*0fa0*/  FFMA R23, R13, R31.reuse, R12 ;  /* 0x0000001f0d177223 */ /* 0x080fe2000000000c */
[----:B------:R-:W-:Y:S01]  /*0fb0*/  FFMA R13, R11, R31, R24 ;  /* 0x0000001f0b0d7223 */ /* 0x000fe20000000018 */
[----:B------:R-:W-:Y:S01]  /*0fc0*/  FFMA R31, R5, R11, R20 ;  /* 0x0000000b051f7223 */ /* 0x000fe20000000014 */
[----:B------:R-:W-:Y:S01]  /*0fd0*/  FFMA R11, R7, R19, R0 ;  /* 0x00000013070b7223 */ /* 0x000fe20000000000 */
[----:B--2---:R-:W-:Y:S01]  /*0fe0*/  FFMA R0, R26, R6, R35 ;  /* 0x000000061a007223 */ /* 0x004fe20000000023 */
[----:B---3--:R-:W-:-:S04]  /*0ff0*/  IMAD.WIDE.U32 R2, R2, 0x4, R32 ;  /* 0x0000000402027825 */ /* 0x008fc800078e0020 */
[----:B------:R-:W-:Y:S01]  /*1000*/  FFMA R5, R7, R27, R0 ;  /* 0x0000001b07057223 */ /* 0x000fe20000000000 */
[C---:B----4-:R-:W-:Y:S01]  /*1010*/  FFMA R14, R8.reuse, R14, R23 ;  /* 0x0000000e080e7223 */ /* 0x050fe20000000017 */
[----:B------:R-:W-:Y:S01]  /*1020*/  FFMA R18, R8, R18, R37 ;  /* 0x0000001208127223 */ /* 0x000fe20000000025 */
[----:B------:R-:W-:Y:S02]  /*1030*/  FFMA R26, R26, R8, R21 ;  /* 0x000000081a1a7223 */ /* 0x000fe40000000015 */
[-C--:B------:R-:W-:Y:S01]  /*1040*/  FFMA R15, R15, R9.reuse, R14 ;  /* 0x000000090f0f7223 */ /* 0x080fe2000000000e */
[-C--:B------:R-:W-:Y:S01]  /*1050*/  FFMA R19, R19, R9.reuse, R18 ;  /* 0x0000000913137223 */ /* 0x080fe20000000012 */
[----:B------:R-:W-:Y:S01]  /*1060*/  FFMA R27, R27, R9, R26 ;  /* 0x000000091b1b7223 */ /* 0x000fe2000000001a */
[C---:B------:R-:W-:Y:S01]  /*1070*/  FFMA R6, R28.reuse, R6, R31 ;  /* 0x000000061c067223 */ /* 0x040fe2000000001f */
[----:B------:R-:W-:Y:S01]  /*1080*/  FFMA R8, R28, R8, R13 ;  /* 0x000000081c087223 */ /* 0x000fe2000000000d */
[----:B------:R0:W-:Y:S04]  /*1090*/  @!P2 STG.E desc[UR4][R2.64], R17 ;  /* 0x000000110200a986 */ /* 0x0001e8000c101904 */
[----:B------:R0:W-:Y:S01]  /*10a0*/  @!P0 STG.E desc[UR4][R2.64+0x8], R11 ;  /* 0x0000080b02008986 */ /* 0x0001e2000c101904 */
[----:B------:R-:W-:-:S03]  /*10b0*/  FFMA R7, R7, R29, R6 ;  /* 0x0000001d07077223 */ /* 0x000fc60000000006 */
[----:B------:R0:W-:Y:S01]  /*10c0*/  @!P2 STG.E desc[UR4][R2.64+0xc4], R15 ;  /* 0x0000c40f0200a986 */ /* 0x0001e2000c101904 */
[----:B------:R-:W-:-:S03]  /*10d0*/  FFMA R9, R29, R9, R8 ;  /* 0x000000091d097223 */ /* 0x000fc60000000008 */
[----:B------:R0:W-:Y:S04]  /*10e0*/  @!P0 STG.E desc[UR4][R2.64+0xcc], R19 ;  /* 0x0000cc1302008986 */ /* 0x0001e8000c101904 */
[----:B------:R0:W-:Y:S04]  /*10f0*/  @!P3 STG.E desc[UR4][R2.64+0x4], R5 ;  /* 0x000004050200b986 */ /* 0x0001e8000c101904 */
[----:B------:R0:W-:Y:S01]  /*1100*/  @!P3 STG.E desc[UR4][R2.64+0xc8], R27 ;  /* 0x0000c81b0200b986 */ /* 0x0001e2000c101904 */
[----:B------:R-:W-:Y:S05]  /*1110*/  @P1 EXIT ;  /* 0x000000000000194d */ /* 0x000fea0003800000 */
[----:B------:R-:W-:Y:S04]  /*1120*/  STG.E desc[UR4][R2.64+0xc], R7 ;  /* 0x00000c0702007986 */ /* 0x000fe8000c101904 */
[----:B------:R-:W-:Y:S01]  /*1130*/  STG.E desc[UR4][R2.64+0xd0], R9 ;  /* 0x0000d00902007986 */ /* 0x000fe2000c101904 */
[----:B------:R-:W-:Y:S05]  /*1140*/  EXIT ;  /* 0x000000000000794d */ /* 0x000fea0003800000 */
.L_x_0:
[----:B------:R-:W-:-:S00]  /*1150*/  BRA `(.L_x_0) ;  /* 0xfffffffc00fc7947 */ /* 0x000fc0000383ffff */
[----:B------:R-:W-:-:S00]  /*1160*/  NOP ;  /* 0x0000000000007918 */ /* 0x000fc00000000000 */
        /* <DEDUP_REMOVED lines=9> */
.L_x_1:


//--------------------- .nv.shared.conv2d_kernel  --------------------------
	.section	.nv.shared.conv2d_kernel,"aw",@nobits
	.sectionflags	@""
	.align	4
.nv.shared.conv2d_kernel:
	.zero		7936


//--------------------- .nv.shared.reserved.0     --------------------------
	.section	.nv.shared.reserved.0,"aw",@nobits
	.weak		__nv_reservedSMEM_offset_0_alias
	.size		__nv_reservedSMEM_offset_0_alias, 0, 64
	.other		__nv_reservedSMEM_offset_0_alias,@"STO_CUDA_RESERVED_SHARED STV_DEFAULT"
__nv_reservedSMEM_offset_0_alias:
	.zero		0
	.zero		64


//--------------------- .nv.constant0.conv2d_kernel --------------------------
	.section	.nv.constant0.conv2d_kernel,"a",@progbits
	.sectionflags	@""
	.align	4
.nv.constant0.conv2d_kernel:
	.zero		920


//--------------------- SYMBOLS --------------------------

	.type		.nv.reservedSmem.offset0,@object
	.size		.nv.reservedSmem.offset0,0x4
	.type		.nv.reservedSmem.cap,@object
	.size		.nv.reservedSmem.cap,0x4
